//
// Generated by NVIDIA NVVM Compiler
//
// Compiler Build ID: CL-36424714
// Cuda compilation tools, release 13.0, V13.0.88
// Based on NVVM 20.0.0
//

.version 9.0
.target sm_100
.address_size 64

	// .globl	_Z4initv
.extern .func __assertfail
(
	.param .b64 __assertfail_param_0,
	.param .b64 __assertfail_param_1,
	.param .b32 __assertfail_param_2,
	.param .b64 __assertfail_param_3,
	.param .b64 __assertfail_param_4
)
;
.global .align 4 .b8 aosoa[160001024];
.global .align 8 .b8 ptrs[80000000];
.global .align 1 .b8 __unnamed_1[12] = {118, 111, 105, 100, 32, 105, 110, 105, 116, 40, 41};
.global .align 1 .b8 $str[33] = {40, 98, 97, 115, 101, 32, 38, 32, 48, 120, 48, 48, 48, 48, 48, 48, 48, 48, 48, 48, 48, 48, 48, 48, 51, 70, 41, 32, 61, 61, 32, 48};
.global .align 1 .b8 $str$1[27] = {47, 116, 109, 112, 47, 115, 97, 115, 115, 95, 99, 117, 95, 50, 104, 108, 104, 102, 114, 52, 106, 47, 107, 46, 99, 117};

.visible .entry _Z4initv()
{
	.reg .pred 	%p<3>;
	.reg .b32 	%r<61>;
	.reg .b32 	%f<5>;
	.reg .b64 	%rd<20>;

	mov.u32 	%r2, %tid.x;
	mov.u32 	%r3, %ntid.x;
	mov.u32 	%r4, %ctaid.x;
	mad.lo.s32 	%r1, %r3, %r4, %r2;
	setp.gt.s32 	%p1, %r1, 9999999;
	@%p1 bra 	$L__BB0_4;
	shr.s32 	%r5, %r1, 31;
	shr.u32 	%r6, %r5, 26;
	add.s32 	%r7, %r1, %r6;
	and.b32  	%r8, %r7, -64;
	sub.s32 	%r9, %r1, %r8;
	shr.s32 	%r10, %r7, 6;
	mul.hi.s32 	%r11, %r1, 914443157;
	shr.u32 	%r12, %r11, 31;
	shr.s32 	%r13, %r11, 18;
	add.s32 	%r14, %r13, %r12;
	mul.lo.s32 	%r15, %r14, 1231241;
	sub.s32 	%r16, %r1, %r15;
	mul.hi.s32 	%r17, %r16, 274877907;
	shr.u32 	%r18, %r17, 31;
	shr.s32 	%r19, %r17, 7;
	add.s32 	%r20, %r19, %r18;
	mul.lo.s32 	%r21, %r20, 2000;
	sub.s32 	%r22, %r16, %r21;
	cvt.rn.f32.s32 	%f1, %r22;
	mul.wide.s32 	%rd3, %r10, 1024;
	mov.u64 	%rd4, aosoa;
	add.s64 	%rd5, %rd4, %rd3;
	cvt.s64.s32 	%rd1, %r9;
	mul.wide.s32 	%rd6, %r9, 4;
	add.s64 	%rd7, %rd5, %rd6;
	st.global.f32 	[%rd7], %f1;
	mul.hi.s32 	%r23, %r1, 914438701;
	shr.u32 	%r24, %r23, 31;
	shr.s32 	%r25, %r23, 18;
	add.s32 	%r26, %r25, %r24;
	mul.lo.s32 	%r27, %r26, 1231247;
	sub.s32 	%r28, %r1, %r27;
	mul.hi.s32 	%r29, %r28, 274877907;
	shr.u32 	%r30, %r29, 31;
	shr.s32 	%r31, %r29, 7;
	add.s32 	%r32, %r31, %r30;
	mul.lo.s32 	%r33, %r32, 2000;
	sub.s32 	%r34, %r28, %r33;
	cvt.rn.f32.s32 	%f2, %r34;
	st.global.f32 	[%rd7+256], %f2;
	mul.hi.s32 	%r35, %r1, 1828883343;
	shr.u32 	%r36, %r35, 31;
	shr.s32 	%r37, %r35, 19;
	add.s32 	%r38, %r37, %r36;
	mul.lo.s32 	%r39, %r38, 1231243;
	sub.s32 	%r40, %r1, %r39;
	mul.hi.s32 	%r41, %r40, 1717986919;
	shr.u32 	%r42, %r41, 31;
	shr.s32 	%r43, %r41, 3;
	add.s32 	%r44, %r43, %r42;
	mul.lo.s32 	%r45, %r44, 20;
	sub.s32 	%r46, %r40, %r45;
	add.s32 	%r47, %r46, -10;
	cvt.rn.f32.s32 	%f3, %r47;
	st.global.f32 	[%rd7+512], %f3;
	mul.hi.s32 	%r48, %r1, 1170480691;
	shr.u32 	%r49, %r48, 31;
	shr.s32 	%r50, %r48, 25;
	add.s32 	%r51, %r50, %r49;
	mul.lo.s32 	%r52, %r51, 123124789;
	sub.s32 	%r53, %r1, %r52;
	mul.hi.s32 	%r54, %r53, 1717986919;
	shr.u32 	%r55, %r54, 31;
	shr.s32 	%r56, %r54, 3;
	add.s32 	%r57, %r56, %r55;
	mul.lo.s32 	%r58, %r57, 20;
	sub.s32 	%r59, %r53, %r58;
	add.s32 	%r60, %r59, -10;
	cvt.rn.f32.s32 	%f4, %r60;
	st.global.f32 	[%rd7+768], %f4;
	cvta.global.u64 	%rd8, %rd4;
	add.s64 	%rd2, %rd8, %rd3;
	and.b64  	%rd9, %rd2, 63;
	setp.eq.s64 	%p2, %rd9, 0;
	@%p2 bra 	$L__BB0_3;
	mov.u64 	%rd10, $str;
	cvta.global.u64 	%rd11, %rd10;
	mov.u64 	%rd12, $str$1;
	cvta.global.u64 	%rd13, %rd12;
	mov.u64 	%rd14, __unnamed_1;
	cvta.global.u64 	%rd15, %rd14;
	{ // callseq 0, 0
	.param .b64 param0;
	st.param.b64 	[param0], %rd11;
	.param .b64 param1;
	st.param.b64 	[param1], %rd13;
	.param .b32 param2;
	st.param.b32 	[param2], 47;
	.param .b64 param3;
	st.param.b64 	[param3], %rd15;
	.param .b64 param4;
	st.param.b64 	[param4], 1;
	call.uni 
	__assertfail, 
	(
	param0, 
	param1, 
	param2, 
	param3, 
	param4
	);
	} // callseq 0
$L__BB0_3:
	add.s64 	%rd16, %rd2, %rd1;
	mul.wide.s32 	%rd17, %r1, 8;
	mov.u64 	%rd18, ptrs;
	add.s64 	%rd19, %rd18, %rd17;
	st.global.u64 	[%rd19], %rd16;
$L__BB0_4:
	ret;

}
	// .globl	_Z6kernelv
.visible .entry _Z6kernelv()
{
	.reg .pred 	%p<8>;
	.reg .b32 	%r<5>;
	.reg .b32 	%f<9>;
	.reg .b64 	%rd<9>;
	.reg .b64 	%fd<7>;

	mov.u32 	%r2, %tid.x;
	mov.u32 	%r3, %ntid.x;
	mov.u32 	%r4, %ctaid.x;
	mad.lo.s32 	%r1, %r3, %r4, %r2;
	setp.gt.s32 	%p1, %r1, 9999999;
	@%p1 bra 	$L__BB1_5;
	mul.wide.s32 	%rd2, %r1, 8;
	mov.u64 	%rd3, ptrs;
	add.s64 	%rd4, %rd3, %rd2;
	ld.global.u64 	%rd5, [%rd4];
	and.b64  	%rd6, %rd5, -64;
	shl.b64 	%rd7, %rd5, 2;
	and.b64  	%rd8, %rd7, 252;
	add.s64 	%rd1, %rd6, %rd8;
	ld.f32 	%f1, [%rd1+512];
	cvt.f64.f32 	%fd1, %f1;
	ld.f32 	%f4, [%rd1];
	cvt.f64.f32 	%fd2, %f4;
	fma.rn.f64 	%fd3, %fd1, 0d3FE0000000000000, %fd2;
	cvt.rn.f32.f64 	%f5, %fd3;
	st.f32 	[%rd1], %f5;
	ld.f32 	%f2, [%rd1+768];
	cvt.f64.f32 	%fd4, %f2;
	ld.f32 	%f6, [%rd1+256];
	cvt.f64.f32 	%fd5, %f6;
	fma.rn.f64 	%fd6, %fd4, 0d3FE0000000000000, %fd5;
	cvt.rn.f32.f64 	%f3, %fd6;
	st.f32 	[%rd1+256], %f3;
	setp.geu.f32 	%p2, %f5, 0f00000000;
	setp.ltu.f32 	%p3, %f5, 0f44FA0000;
	and.pred  	%p4, %p2, %p3;
	@%p4 bra 	$L__BB1_3;
	neg.f32 	%f7, %f1;
	st.f32 	[%rd1+512], %f7;
$L__BB1_3:
	setp.geu.f32 	%p5, %f3, 0f00000000;
	setp.ltu.f32 	%p6, %f3, 0f44FA0000;
	and.pred  	%p7, %p5, %p6;
	@%p7 bra 	$L__BB1_5;
	neg.f32 	%f8, %f2;
	st.f32 	[%rd1+768], %f8;
$L__BB1_5:
	ret;

}


// ===== COMPILED SASS (sm_100) =====

	.target	sm_100

	.elftype	@"ET_EXEC"


//--------------------- .note.nv.tkinfo           --------------------------
	.section	.note.nv.tkinfo,"",@"SHT_NOTE"
	.sectionflags	@"SHF_NOTE_NV_TKINFO"
	.tkinfo
        /*0018*/ 	.word	0x00000002
        /*0030*/ 	.string	""
        /*0030*/ 	.string	"ptxas"
        /*0030*/ 	.string	"Cuda compilation tools, release 13.0, V13.0.88"
        /*0030*/ 	.string	"Build cuda_13.0.r13.0/compiler.36424714_0"
        /*0030*/ 	.string	"-arch sm_100 -m 64 "



//--------------------- .note.nv.cuinfo           --------------------------
	.section	.note.nv.cuinfo,"",@"SHT_NOTE"
	.sectionflags	@"SHF_NOTE_NV_CUINFO"
        /*0018*/ 	.short	0x0002
        /*001a*/ 	.short	0x0064
        /*001c*/ 	.short	0x0082
	.zero		2


//--------------------- .nv.info                  --------------------------
	.section	.nv.info,"",@"SHT_CUDA_INFO"
	.align	4


	//----- nvinfo : EIATTR_REGCOUNT
	.align		4
        /*0000*/ 	.byte	0x04, 0x2f
        /*0002*/ 	.short	(.L_6 - .L_5)
	.align		4
.L_5:
        /*0004*/ 	.word	index@(_Z4initv)
        /*0008*/ 	.word	0x00000018


	//----- nvinfo : EIATTR_FRAME_SIZE
	.align		4
.L_6:
        /*000c*/ 	.byte	0x04, 0x11
        /*000e*/ 	.short	(.L_8 - .L_7)
	.align		4
.L_7:
        /*0010*/ 	.word	index@(_Z4initv)
        /*0014*/ 	.word	0x00000000


	//----- nvinfo : EIATTR_REGCOUNT
	.align		4
.L_8:
        /*0018*/ 	.byte	0x04, 0x2f
        /*001a*/ 	.short	(.L_10 - .L_9)
	.align		4
.L_9:
        /*001c*/ 	.word	index@(_Z6kernelv)
        /*0020*/ 	.word	0x00000010


	//----- nvinfo : EIATTR_FRAME_SIZE
	.align		4
.L_10:
        /*0024*/ 	.byte	0x04, 0x11
        /*0026*/ 	.short	(.L_12 - .L_11)
	.align		4
.L_11:
        /*0028*/ 	.word	index@(_Z6kernelv)
        /*002c*/ 	.word	0x00000000


	//----- nvinfo : EIATTR_MIN_STACK_SIZE
	.align		4
.L_12:
        /*0030*/ 	.byte	0x04, 0x12
        /*0032*/ 	.short	(.L_14 - .L_13)
	.align		4
.L_13:
        /*0034*/ 	.word	index@(_Z6kernelv)
        /*0038*/ 	.word	0x00000000


	//----- nvinfo : EIATTR_MIN_STACK_SIZE
	.align		4
.L_14:
        /*003c*/ 	.byte	0x04, 0x12
        /*003e*/ 	.short	(.L_16 - .L_15)
	.align		4
.L_15:
        /*0040*/ 	.word	index@(_Z4initv)
        /*0044*/ 	.word	0x00000000
.L_16:


//--------------------- .nv.compat                --------------------------
	.section	.nv.compat,"",@"SHT_CUDA_COMPAT_INFO"
	.align	4
        /*0000*/ 	.byte	0x02, 0x09, 0x00, 0x00, 0x02, 0x02, 0x01, 0x00, 0x02, 0x05, 0x05, 0x00, 0x03, 0x07, 0x01, 0x01
        /*0010*/ 	.byte	0x02, 0x03, 0x00, 0x00, 0x02, 0x06, 0x01, 0x00, 0x04, 0x0b, 0x08, 0x00, 0x01, 0x00, 0x00, 0x00
        /*0020*/ 	.byte	0x00, 0x00, 0x00, 0x00


//--------------------- .nv.info._Z6kernelv       --------------------------
	.section	.nv.info._Z6kernelv,"",@"SHT_CUDA_INFO"
	.sectionflags	@""
	.align	4


	//----- nvinfo : EIATTR_CUDA_API_VERSION
	.align		4
        /*0000*/ 	.byte	0x04, 0x37
        /*0002*/ 	.short	(.L_18 - .L_17)
.L_17:
        /*0004*/ 	.word	0x00000082


	//----- nvinfo : EIATTR_SPARSE_MMA_MASK
	.align		4
.L_18:
        /*0008*/ 	.byte	0x03, 0x50
        /*000a*/ 	.short	0x0000


	//----- nvinfo : EIATTR_MAXREG_COUNT
	.align		4
        /*000c*/ 	.byte	0x03, 0x1b
        /*000e*/ 	.short	0x00ff


	//----- nvinfo : EIATTR_MERCURY_ISA_VERSION
	.align		4
        /*0010*/ 	.byte	0x03, 0x5f
        /*0012*/ 	.short	0x0101


	//----- nvinfo : EIATTR_VRC_CTA_INIT_COUNT
	.align		4
        /*0014*/ 	.byte	0x02, 0x4a
	.zero		1
	.zero		1


	//----- nvinfo : EIATTR_EXIT_INSTR_OFFSETS
	.align		4
        /*0018*/ 	.byte	0x04, 0x1c
        /*001a*/ 	.short	(.L_20 - .L_19)


	//   ....[0]....
.L_19:
        /*001c*/ 	.word	0x00000060


	//   ....[1]....
        /*0020*/ 	.word	0x00000240


	//   ....[2]....
        /*0024*/ 	.word	0x00000270


	//----- nvinfo : EIATTR_SW_WAR
	.align		4
.L_20:
        /*0028*/ 	.byte	0x04, 0x36
        /*002a*/ 	.short	(.L_22 - .L_21)
.L_21:
        /*002c*/ 	.word	0x00000008
.L_22:


//--------------------- .nv.info._Z4initv         --------------------------
	.section	.nv.info._Z4initv,"",@"SHT_CUDA_INFO"
	.sectionflags	@""
	.align	4


	//----- nvinfo : EIATTR_CUDA_API_VERSION
	.align		4
        /*0000*/ 	.byte	0x04, 0x37
        /*0002*/ 	.short	(.L_24 - .L_23)
.L_23:
        /*0004*/ 	.word	0x00000082


	//----- nvinfo : EIATTR_SPARSE_MMA_MASK
	.align		4
.L_24:
        /*0008*/ 	.byte	0x03, 0x50
        /*000a*/ 	.short	0x0000


	//----- nvinfo : EIATTR_MAXREG_COUNT
	.align		4
        /*000c*/ 	.byte	0x03, 0x1b
        /*000e*/ 	.short	0x00ff


	//----- nvinfo : EIATTR_EXTERNS
	.align		4
        /*0010*/ 	.byte	0x04, 0x0f
        /*0012*/ 	.short	(.L_26 - .L_25)


	//   ....[0]....
	.align		4
.L_25:
        /*0014*/ 	.word	index@(__assertfail)


	//----- nvinfo : EIATTR_MERCURY_ISA_VERSION
	.align		4
.L_26:
        /*0018*/ 	.byte	0x03, 0x5f
        /*001a*/ 	.short	0x0101


	//----- nvinfo : EIATTR_VRC_CTA_INIT_COUNT
	.align		4
        /*001c*/ 	.byte	0x02, 0x4a
	.zero		1
	.zero		1


	//----- nvinfo : EIATTR_SYSCALL_OFFSETS
	.align		4
        /*0020*/ 	.byte	0x04, 0x46
        /*0022*/ 	.short	(.L_28 - .L_27)


	//   ....[0]....
.L_27:
        /*0024*/ 	.word	0x000004c0


	//----- nvinfo : EIATTR_EXIT_INSTR_OFFSETS
	.align		4
.L_28:
        /*0028*/ 	.byte	0x04, 0x1c
        /*002a*/ 	.short	(.L_30 - .L_29)


	//   ....[0]....
.L_29:
        /*002c*/ 	.word	0x00000060


	//   ....[1]....
        /*0030*/ 	.word	0x00000530


	//----- nvinfo : EIATTR_CRS_STACK_SIZE
	.align		4
.L_30:
        /*0034*/ 	.byte	0x04, 0x1e
        /*0036*/ 	.short	(.L_32 - .L_31)
.L_31:
        /*0038*/ 	.word	0x00000000


	//----- nvinfo : EIATTR_SW_WAR
	.align		4
.L_32:
        /*003c*/ 	.byte	0x04, 0x36
        /*003e*/ 	.short	(.L_34 - .L_33)
.L_33:
        /*0040*/ 	.word	0x00000008
.L_34:


//--------------------- .nv.callgraph             --------------------------
	.section	.nv.callgraph,"",@"SHT_CUDA_CALLGRAPH"
	.align	4
	.sectionentsize	8
	.align		4
        /*0000*/ 	.word	0x00000000
	.align		4
        /*0004*/ 	.word	0xffffffff
	.align		4
        /*0008*/ 	.word	index@(_Z4initv)
	.align		4
        /*000c*/ 	.word	index@(__assertfail)
	.align		4
        /*0010*/ 	.word	0x00000000
	.align		4
        /*0014*/ 	.word	0xfffffffe
	.align		4
        /*0018*/ 	.word	0x00000000
	.align		4
        /*001c*/ 	.word	0xfffffffd
	.align		4
        /*0020*/ 	.word	0x00000000
	.align		4
        /*0024*/ 	.word	0xfffffffc


//--------------------- .nv.constant4             --------------------------
	.section	.nv.constant4,"a",@progbits
	.align	8
	.align		8
.nv.constant4:
        /*0000*/ 	.dword	aosoa
	.align		8
        /*0008*/ 	.dword	ptrs
	.align		8
        /*0010*/ 	.dword	__unnamed_1
	.align		8
        /*0018*/ 	.dword	$str
	.align		8
        /*0020*/ 	.dword	$str$1
	.align		8
        /*0028*/ 	.dword	__assertfail


//--------------------- .text._Z6kernelv          --------------------------
	.section	.text._Z6kernelv,"ax",@progbits
	.align	128
        .global         _Z6kernelv
        .type           _Z6kernelv,@function
        .size           _Z6kernelv,(.L_x_4 - _Z6kernelv)
        .other          _Z6kernelv,@"STO_CUDA_ENTRY STV_DEFAULT"
_Z6kernelv:
.text._Z6kernelv:
[----:B------:R-:W-:Y:S01]  /*0000*/  LDC R1, c[0x0][0x37c] ;  /* 0x0000df00ff017b82 */ /* 0x000fe20000000800 */
[----:B------:R-:W0:Y:S01]  /*0010*/  S2R R3, SR_TID.X ;  /* 0x0000000000037919 */ /* 0x000e220000002100 */
[----:B------:R-:W0:Y:S01]  /*0020*/  LDCU UR4, c[0x0][0x360] ;  /* 0x00006c00ff0477ac */ /* 0x000e220008000800 */
[----:B------:R-:W0:Y:S02]  /*0030*/  S2R R0, SR_CTAID.X ;  /* 0x0000000000007919 */ /* 0x000e240000002500 */
[----:B0-----:R-:W-:-:S05]  /*0040*/  IMAD R3, R0, UR4, R3 ;  /* 0x0000000400037c24 */ /* 0x001fca000f8e0203 */
[----:B------:R-:W-:-:S13]  /*0050*/  ISETP.GT.AND P0, PT, R3, 0x98967f, PT ;  /* 0x0098967f0300780c */ /* 0x000fda0003f04270 */
[----:B------:R-:W-:Y:S05]  /*0060*/  @P0 EXIT ;  /* 0x000000000000094d */ /* 0x000fea0003800000 */
[----:B------:R-:W0:Y:S01]  /*0070*/  LDC.64 R4, c[0x4][0x8] ;  /* 0x01000200ff047b82 */ /* 0x000e220000000a00 */
[----:B------:R-:W1:Y:S01]  /*0080*/  LDCU.64 UR4, c[0x0][0x358] ;  /* 0x00006b00ff0477ac */ /* 0x000e620008000a00 */
[----:B0-----:R-:W-:-:S06]  /*0090*/  IMAD.WIDE R4, R3, 0x8, R4 ;  /* 0x0000000803047825 */ /* 0x001fcc00078e0204 */
[----:B-1----:R-:W2:Y:S02]  /*00a0*/  LDG.E.64 R4, desc[UR4][R4.64] ;  /* 0x0000000404047981 */ /* 0x002ea4000c1e1b00 */
[C---:B--2---:R-:W-:Y:S01]  /*00b0*/  IMAD.SHL.U32 R2, R4.reuse, 0x4, RZ ;  /* 0x0000000404027824 */ /* 0x044fe200078e00ff */
[----:B------:R-:W-:-:S04]  /*00c0*/  LOP3.LUT R3, R4, 0xffffffc0, RZ, 0xc0, !PT ;  /* 0xffffffc004037812 */ /* 0x000fc800078ec0ff */
[----:B------:R-:W-:-:S04]  /*00d0*/  LOP3.LUT R2, R2, 0xfc, RZ, 0xc0, !PT ;  /* 0x000000fc02027812 */ /* 0x000fc800078ec0ff */
[----:B------:R-:W-:-:S05]  /*00e0*/  IADD3 R2, P0, PT, R2, R3, RZ ;  /* 0x0000000302027210 */ /* 0x000fca0007f1e0ff */
[----:B------:R-:W-:-:S05]  /*00f0*/  IMAD.X R3, RZ, RZ, R5, P0 ;  /* 0x000000ffff037224 */ /* 0x000fca00000e0605 */
[----:B------:R-:W2:Y:S04]  /*0100*/  LD.E R0, desc[UR4][R2.64+0x200] ;  /* 0x0002000402007980 */ /* 0x000ea8000c101900 */
[----:B------:R-:W3:Y:S04]  /*0110*/  LD.E R12, desc[UR4][R2.64] ;  /* 0x00000004020c7980 */ /* 0x000ee8000c101900 */
[----:B------:R-:W4:Y:S04]  /*0120*/  LD.E R13, desc[UR4][R2.64+0x300] ;  /* 0x00030004020d7980 */ /* 0x000f28000c101900 */
[----:B------:R-:W5:Y:S01]  /*0130*/  LD.E R10, desc[UR4][R2.64+0x100] ;  /* 0x00010004020a7980 */ /* 0x000f62000c101900 */
[----:B--2---:R-:W-:Y:S08]  /*0140*/  F2F.F64.F32 R6, R0 ;  /* 0x0000000000067310 */ /* 0x004ff00000201800 */
[----:B---3--:R-:W0:Y:S08]  /*0150*/  F2F.F64.F32 R4, R12 ;  /* 0x0000000c00047310 */ /* 0x008e300000201800 */
[----:B----4-:R-:W-:Y:S01]  /*0160*/  F2F.F64.F32 R8, R13 ;  /* 0x0000000d00087310 */ /* 0x010fe20000201800 */
[----:B0-----:R-:W-:-:S07]  /*0170*/  DFMA R4, R6, 0.5, R4 ;  /* 0x3fe000000604782b */ /* 0x001fce0000000004 */
[----:B-----5:R-:W0:Y:S08]  /*0180*/  F2F.F64.F32 R10, R10 ;  /* 0x0000000a000a7310 */ /* 0x020e300000201800 */
[----:B------:R-:W1:Y:S01]  /*0190*/  F2F.F32.F64 R5, R4 ;  /* 0x0000000400057310 */ /* 0x000e620000301000 */
[----:B0-----:R-:W-:Y:S01]  /*01a0*/  DFMA R8, R8, 0.5, R10 ;  /* 0x3fe000000808782b */ /* 0x001fe2000000000a */
[----:B-1----:R-:W-:-:S09]  /*01b0*/  FSETP.GE.AND P0, PT, R5, 2000, PT ;  /* 0x44fa00000500780b */ /* 0x002fd20003f06000 */
[----:B------:R-:W0:Y:S01]  /*01c0*/  F2F.F32.F64 R9, R8 ;  /* 0x0000000800097310 */ /* 0x000e220000301000 */
[----:B------:R1:W-:Y:S01]  /*01d0*/  ST.E desc[UR4][R2.64], R5 ;  /* 0x0000000502007985 */ /* 0x0003e2000c101904 */
[----:B------:R-:W-:Y:S02]  /*01e0*/  FSETP.GEU.AND P0, PT, R5, RZ, !P0 ;  /* 0x000000ff0500720b */ /* 0x000fe4000470e000 */
[----:B0-----:R-:W-:-:S11]  /*01f0*/  FSETP.GE.AND P1, PT, R9, 2000, PT ;  /* 0x44fa00000900780b */ /* 0x001fd60003f26000 */
[----:B------:R-:W-:Y:S01]  /*0200*/  @!P0 FADD R7, -R0, -RZ ;  /* 0x800000ff00078221 */ /* 0x000fe20000000100 */
[----:B------:R-:W-:Y:S01]  /*0210*/  FSETP.GEU.AND P2, PT, R9, RZ, PT ;  /* 0x000000ff0900720b */ /* 0x000fe20003f4e000 */
[----:B------:R1:W-:Y:S04]  /*0220*/  ST.E desc[UR4][R2.64+0x100], R9 ;  /* 0x0001000902007985 */ /* 0x0003e8000c101904 */
[----:B------:R1:W-:Y:S08]  /*0230*/  @!P0 ST.E desc[UR4][R2.64+0x200], R7 ;  /* 0x0002000702008985 */ /* 0x0003f0000c101904 */
[----:B------:R-:W-:Y:S05]  /*0240*/  @!P1 EXIT P2 ;  /* 0x000000000000994d */ /* 0x000fea0001000000 */
[----:B------:R-:W-:-:S05]  /*0250*/  FADD R13, -R13, -RZ ;  /* 0x800000ff0d0d7221 */ /* 0x000fca0000000100 */
[----:B------:R-:W-:Y:S01]  /*0260*/  ST.E desc[UR4][R2.64+0x300], R13 ;  /* 0x0003000d02007985 */ /* 0x000fe2000c101904 */
[----:B------:R-:W-:Y:S05]  /*0270*/  EXIT ;  /* 0x000000000000794d */ /* 0x000fea0003800000 */
.L_x_0:
[----:B------:R-:W-:-:S00]  /*0280*/  BRA `(.L_x_0) ;  /* 0xfffffffc00fc7947 */ /* 0x000fc0000383ffff */
[----:B------:R-:W-:-:S00]  /*0290*/  NOP ;  /* 0x0000000000007918 */ /* 0x000fc00000000000 */
        /* <DEDUP_REMOVED lines=14> */
.L_x_4:


//--------------------- .text._Z4initv            --------------------------
	.section	.text._Z4initv,"ax",@progbits
	.align	128
        .global         _Z4initv
        .type           _Z4initv,@function
        .size           _Z4initv,(.L_x_5 - _Z4initv)
        .other          _Z4initv,@"STO_CUDA_ENTRY STV_DEFAULT"
_Z4initv:
.text._Z4initv:
[----:B------:R-:W0:Y:S01]  /*0000*/  LDC R1, c[0x0][0x37c] ;  /* 0x0000df00ff017b82 */ /* 0x000e220000000800 */
[----:B------:R-:W1:Y:S01]  /*0010*/  S2R R18, SR_TID.X ;  /* 0x0000000000127919 */ /* 0x000e620000002100 */
[----:B------:R-:W1:Y:S01]  /*0020*/  LDCU UR4, c[0x0][0x360] ;  /* 0x00006c00ff0477ac */ /* 0x000e620008000800 */
[----:B------:R-:W1:Y:S02]  /*0030*/  S2R R3, SR_CTAID.X ;  /* 0x0000000000037919 */ /* 0x000e640000002500 */
[----:B-1----:R-:W-:-:S05]  /*0040*/  IMAD R18, R3, UR4, R18 ;  /* 0x0000000403127c24 */ /* 0x002fca000f8e0212 */
[----:B------:R-:W-:-:S13]  /*0050*/  ISETP.GT.AND P0, PT, R18, 0x98967f, PT ;  /* 0x0098967f1200780c */ /* 0x000fda0003f04270 */
[----:B0-----:R-:W-:Y:S05]  /*0060*/  @P0 EXIT ;  /* 0x000000000000094d */ /* 0x001fea0003800000 */
[C---:B------:R-:W-:Y:S01]  /*0070*/  IMAD.HI R0, R18.reuse, 0x36814b95, RZ ;  /* 0x36814b9512007827 */ /* 0x040fe200078e02ff */
[----:B------:R-:W0:Y:S01]  /*0080*/  LDC.64 R16, c[0x4][RZ] ;  /* 0x01000000ff107b82 */ /* 0x000e220000000a00 */
[----:B------:R-:W1:Y:S01]  /*0090*/  LDCU.64 UR36, c[0x0][0x358] ;  /* 0x00006b00ff2477ac */ /* 0x000e620008000a00 */
[----:B------:R-:W-:Y:S01]  /*00a0*/  BSSY.RECONVERGENT B6, `(.L_x_1) ;  /* 0x0000043000067945 */ /* 0x000fe20003800200 */
[----:B------:R-:W-:Y:S01]  /*00b0*/  IMAD.HI R2, R18, 0x6d028b8f, RZ ;  /* 0x6d028b8f12027827 */ /* 0x000fe200078e02ff */
[----:B------:R-:W-:-:S03]  /*00c0*/  SHF.R.U32.HI R3, RZ, 0x1f, R0 ;  /* 0x0000001fff037819 */ /* 0x000fc60000011600 */
[----:B------:R-:W-:Y:S01]  /*00d0*/  IMAD.HI R6, R18, 0x45c41e33, RZ ;  /* 0x45c41e3312067827 */ /* 0x000fe200078e02ff */
[----:B------:R-:W-:Y:S02]  /*00e0*/  SHF.R.U32.HI R5, RZ, 0x1f, R2 ;  /* 0x0000001fff057819 */ /* 0x000fe40000011602 */
[----:B------:R-:W-:Y:S01]  /*00f0*/  LEA.HI.SX32 R3, R0, R3, 0xe ;  /* 0x0000000300037211 */ /* 0x000fe200078f72ff */
[----:B------:R-:W-:Y:S01]  /*0100*/  IMAD.HI R4, R18, 0x36813a2d, RZ ;  /* 0x36813a2d12047827 */ /* 0x000fe200078e02ff */
[----:B------:R-:W-:Y:S02]  /*0110*/  SHF.R.U32.HI R9, RZ, 0x1f, R6 ;  /* 0x0000001fff097819 */ /* 0x000fe40000011606 */
[----:B------:R-:W-:Y:S01]  /*0120*/  LEA.HI.SX32 R7, R2, R5, 0xd ;  /* 0x0000000502077211 */ /* 0x000fe200078f6aff */
[----:B------:R-:W-:Y:S01]  /*0130*/  IMAD R0, R3, -0x12c989, R18 ;  /* 0xffed367703007824 */ /* 0x000fe200078e0212 */
[----:B------:R-:W-:Y:S02]  /*0140*/  SHF.R.U32.HI R5, RZ, 0x1f, R4 ;  /* 0x0000001fff057819 */ /* 0x000fe40000011604 */
[----:B------:R-:W-:Y:S01]  /*0150*/  LEA.HI.SX32 R11, R6, R9, 0x7 ;  /* 0x00000009060b7211 */ /* 0x000fe200078f3aff */
[--C-:B------:R-:W-:Y:S01]  /*0160*/  IMAD R2, R7, -0x12c98b, R18.reuse ;  /* 0xffed367507027824 */ /* 0x100fe200078e0212 */
[----:B------:R-:W-:Y:S01]  /*0170*/  LEA.HI.SX32 R5, R4, R5, 0xe ;  /* 0x0000000504057211 */ /* 0x000fe200078f72ff */
[----:B------:R-:W-:Y:S01]  /*0180*/  IMAD.HI R4, R0, 0x10624dd3, RZ ;  /* 0x10624dd300047827 */ /* 0x000fe200078e02ff */
[----:B------:R-:W-:-:S03]  /*0190*/  SHF.R.S32.HI R3, RZ, 0x1f, R18 ;  /* 0x0000001fff037819 */ /* 0x000fc60000011412 */
[----:B------:R-:W-:Y:S01]  /*01a0*/  IMAD R12, R11, -0x756bc35, R18 ;  /* 0xf8a943cb0b0c7824 */ /* 0x000fe200078e0212 */
[----:B------:R-:W-:Y:S01]  /*01b0*/  LEA.HI R3, R3, R18, RZ, 0x6 ;  /* 0x0000001203037211 */ /* 0x000fe200078f30ff */
[----:B------:R-:W-:-:S03]  /*01c0*/  IMAD.HI R9, R2, 0x66666667, RZ ;  /* 0x6666666702097827 */ /* 0x000fc600078e02ff */
[----:B------:R-:W-:Y:S01]  /*01d0*/  LOP3.LUT R19, R3, 0xffffffc0, RZ, 0xc0, !PT ;  /* 0xffffffc003137812 */ /* 0x000fe200078ec0ff */
[----:B------:R-:W-:Y:S01]  /*01e0*/  IMAD R6, R5, -0x12c98f, R18 ;  /* 0xffed367105067824 */ /* 0x000fe200078e0212 */
[----:B------:R-:W-:Y:S01]  /*01f0*/  SHF.R.U32.HI R5, RZ, 0x1f, R4 ;  /* 0x0000001fff057819 */ /* 0x000fe20000011604 */
[----:B------:R-:W-:Y:S01]  /*0200*/  IMAD.HI R13, R12, 0x66666667, RZ ;  /* 0x666666670c0d7827 */ /* 0x000fe200078e02ff */
[----:B------:R-:W-:Y:S02]  /*0210*/  SHF.R.U32.HI R10, RZ, 0x1f, R9 ;  /* 0x0000001fff0a7819 */ /* 0x000fe40000011609 */
[----:B------:R-:W-:Y:S01]  /*0220*/  LEA.HI.SX32 R7, R4, R5, 0x19 ;  /* 0x0000000504077211 */ /* 0x000fe200078fcaff */
[----:B------:R-:W-:Y:S01]  /*0230*/  IMAD.HI R8, R6, 0x10624dd3, RZ ;  /* 0x10624dd306087827 */ /* 0x000fe200078e02ff */
[----:B------:R-:W-:Y:S02]  /*0240*/  SHF.R.U32.HI R4, RZ, 0x1f, R13 ;  /* 0x0000001fff047819 */ /* 0x000fe4000001160d */
[----:B------:R-:W-:Y:S01]  /*0250*/  LEA.HI.SX32 R11, R9, R10, 0x1d ;  /* 0x0000000a090b7211 */ /* 0x000fe200078feaff */
[----:B------:R-:W-:Y:S01]  /*0260*/  IMAD R7, R7, -0x7d0, R0 ;  /* 0xfffff83007077824 */ /* 0x000fe200078e0200 */
[----:B------:R-:W-:Y:S01]  /*0270*/  SHF.R.U32.HI R9, RZ, 0x1f, R8 ;  /* 0x0000001fff097819 */ /* 0x000fe20000011608 */
[----:B------:R-:W-:Y:S01]  /*0280*/  IMAD.IADD R19, R18, 0x1, -R19 ;  /* 0x0000000112137824 */ /* 0x000fe200078e0a13 */
[----:B------:R-:W-:Y:S01]  /*0290*/  LEA.HI.SX32 R13, R13, R4, 0x1d ;  /* 0x000000040d0d7211 */ /* 0x000fe200078feaff */
[----:B------:R-:W-:Y:S01]  /*02a0*/  IMAD R11, R11, -0x14, R2 ;  /* 0xffffffec0b0b7824 */ /* 0x000fe200078e0202 */
[----:B------:R-:W-:-:S02]  /*02b0*/  SHF.R.S32.HI R5, RZ, 0x6, R3 ;  /* 0x00000006ff057819 */ /* 0x000fc40000011403 */
[----:B------:R-:W-:Y:S01]  /*02c0*/  LEA.HI.SX32 R9, R8, R9, 0x19 ;  /* 0x0000000908097211 */ /* 0x000fe200078fcaff */
[----:B------:R-:W-:Y:S01]  /*02d0*/  IMAD R13, R13, -0x14, R12 ;  /* 0xffffffec0d0d7824 */ /* 0x000fe200078e020c */
[----:B------:R-:W-:Y:S01]  /*02e0*/  I2FP.F32.S32 R7, R7 ;  /* 0x0000000700077245 */ /* 0x000fe20000201400 */
[----:B0-----:R-:W-:-:S04]  /*02f0*/  IMAD.WIDE R16, R5, 0x400, R16 ;  /* 0x0000040005107825 */ /* 0x001fc800078e0210 */
[----:B------:R-:W-:Y:S01]  /*0300*/  IMAD R9, R9, -0x7d0, R6 ;  /* 0xfffff83009097824 */ /* 0x000fe200078e0206 */
[----:B------:R-:W-:Y:S01]  /*0310*/  LOP3.LUT P0, RZ, R16, 0x3f, RZ, 0xc0, !PT ;  /* 0x0000003f10ff7812 */ /* 0x000fe2000780c0ff */
[----:B------:R-:W-:Y:S02]  /*0320*/  VIADD R11, R11, 0xfffffff6 ;  /* 0xfffffff60b0b7836 */ /* 0x000fe40000000000 */
[----:B------:R-:W-:Y:S01]  /*0330*/  VIADD R13, R13, 0xfffffff6 ;  /* 0xfffffff60d0d7836 */ /* 0x000fe20000000000 */
[----:B------:R-:W-:Y:S01]  /*0340*/  I2FP.F32.S32 R9, R9 ;  /* 0x0000000900097245 */ /* 0x000fe20000201400 */
[----:B------:R-:W-:Y:S01]  /*0350*/  IMAD.WIDE R2, R19, 0x4, R16 ;  /* 0x0000000413027825 */ /* 0x000fe200078e0210 */
[----:B------:R-:W-:Y:S02]  /*0360*/  I2FP.F32.S32 R11, R11 ;  /* 0x0000000b000b7245 */ /* 0x000fe40000201400 */
[----:B------:R-:W-:Y:S02]  /*0370*/  I2FP.F32.S32 R13, R13 ;  /* 0x0000000d000d7245 */ /* 0x000fe40000201400 */
[----:B-1----:R0:W-:Y:S04]  /*0380*/  STG.E desc[UR36][R2.64], R7 ;  /* 0x0000000702007986 */ /* 0x0021e8000c101924 */
[----:B------:R0:W-:Y:S04]  /*0390*/  STG.E desc[UR36][R2.64+0x100], R9 ;  /* 0x0001000902007986 */ /* 0x0001e8000c101924 */
[----:B------:R0:W-:Y:S04]  /*03a0*/  STG.E desc[UR36][R2.64+0x200], R11 ;  /* 0x0002000b02007986 */ /* 0x0001e8000c101924 */
[----:B------:R0:W-:Y:S01]  /*03b0*/  STG.E desc[UR36][R2.64+0x300], R13 ;  /* 0x0003000d02007986 */ /* 0x0001e2000c101924 */
[----:B------:R-:W-:Y:S05]  /*03c0*/  @!P0 BRA `(.L_x_2) ;  /* 0x0000000000408947 */ /* 0x000fea0003800000 */
[----:B0-----:R-:W-:Y:S01]  /*03d0*/  MOV R2, 0x28 ;  /* 0x0000002800027802 */ /* 0x001fe20000000f00 */
[----:B------:R-:W0:Y:S01]  /*03e0*/  LDCU.64 UR4, c[0x4][0x18] ;  /* 0x01000300ff0477ac */ /* 0x000e220008000a00 */
[----:B------:R-:W-:Y:S02]  /*03f0*/  HFMA2 R12, -RZ, RZ, 0, 5.9604644775390625e-08 ;  /* 0x00000001ff0c7431 */ /* 0x000fe400000001ff */
[----:B------:R-:W-:Y:S01]  /*0400*/  IMAD.MOV.U32 R8, RZ, RZ, 0x2f ;  /* 0x0000002fff087424 */ /* 0x000fe200078e00ff */
[----:B------:R-:W1:Y:S01]  /*0410*/  LDCU.64 UR6, c[0x4][0x20] ;  /* 0x01000400ff0677ac */ /* 0x000e620008000a00 */
[----:B------:R-:W2:Y:S01]  /*0420*/  LDC.64 R2, c[0x4][R2] ;  /* 0x0100000002027b82 */ /* 0x000ea20000000a00 */
[----:B------:R-:W-:Y:S01]  /*0430*/  IMAD.MOV.U32 R13, RZ, RZ, RZ ;  /* 0x000000ffff0d7224 */ /* 0x000fe200078e00ff */
[----:B------:R-:W3:Y:S01]  /*0440*/  LDCU.64 UR8, c[0x4][0x10] ;  /* 0x01000200ff0877ac */ /* 0x000ee20008000a00 */
[----:B0-----:R-:W-:Y:S02]  /*0450*/  IMAD.U32 R4, RZ, RZ, UR4 ;  /* 0x00000004ff047e24 */ /* 0x001fe4000f8e00ff */
[----:B------:R-:W-:-:S02]  /*0460*/  IMAD.U32 R5, RZ, RZ, UR5 ;  /* 0x00000005ff057e24 */ /* 0x000fc4000f8e00ff */
[----:B-1----:R-:W-:Y:S01]  /*0470*/  IMAD.U32 R6, RZ, RZ, UR6 ;  /* 0x00000006ff067e24 */ /* 0x002fe2000f8e00ff */
[----:B------:R-:W-:Y:S01]  /*0480*/  MOV R7, UR7 ;  /* 0x0000000700077c02 */ /* 0x000fe20008000f00 */
[----:B---3--:R-:W-:Y:S02]  /*0490*/  IMAD.U32 R10, RZ, RZ, UR8 ;  /* 0x00000008ff0a7e24 */ /* 0x008fe4000f8e00ff */
[----:B------:R-:W-:-:S07]  /*04a0*/  IMAD.U32 R11, RZ, RZ, UR9 ;  /* 0x00000009ff0b7e24 */ /* 0x000fce000f8e00ff */
[----:B------:R-:W-:-:S07]  /*04b0*/  LEPC R20, `(.L_x_2) ;  /* 0x000000001014794e */ /* 0x000fce0000000000 */
[----:B--2---:R-:W-:Y:S05]  /*04c0*/  CALL.ABS.NOINC R2 ;  /* 0x0000000002007343 */ /* 0x004fea0003c00000 */
.L_x_2:
[----:B------:R-:W-:Y:S05]  /*04d0*/  BSYNC.RECONVERGENT B6 ;  /* 0x0000000000067941 */ /* 0x000fea0003800200 */
.L_x_1:
[----:B------:R-:W1:Y:S01]  /*04e0*/  LDC.64 R4, c[0x4][0x8] ;  /* 0x01000200ff047b82 */ /* 0x000e620000000a00 */
[----:B0-----:R-:W-:-:S04]  /*04f0*/  IADD3 R2, P0, PT, R19, R16, RZ ;  /* 0x0000001013027210 */ /* 0x001fc80007f1e0ff */
[----:B------:R-:W-:Y:S01]  /*0500*/  LEA.HI.X.SX32 R3, R19, R17, 0x1, P0 ;  /* 0x0000001113037211 */ /* 0x000fe200000f0eff */
[----:B-1----:R-:W-:-:S05]  /*0510*/  IMAD.WIDE R18, R18, 0x8, R4 ;  /* 0x0000000812127825 */ /* 0x002fca00078e0204 */
[----:B------:R-:W-:Y:S01]  /*0520*/  STG.E.64 desc[UR36][R18.64], R2 ;  /* 0x0000000212007986 */ /* 0x000fe2000c101b24 */
[----:B------:R-:W-:Y:S05]  /*0530*/  EXIT ;  /* 0x000000000000794d */ /* 0x000fea0003800000 */
.L_x_3:
        /* <DEDUP_REMOVED lines=12> */
.L_x_5:


//--------------------- .nv.global.init           --------------------------
	.section	.nv.global.init,"aw",@progbits
.nv.global.init:
	.type		__unnamed_1,@object
	.size		__unnamed_1,($str$1 - __unnamed_1)
__unnamed_1:
        /*0000*/ 	.byte	0x76, 0x6f, 0x69, 0x64, 0x20, 0x69, 0x6e, 0x69, 0x74, 0x28, 0x29, 0x00
	.type		$str$1,@object
	.size		$str$1,($str - $str$1)
$str$1:
        /*000c*/ 	.byte	0x2f, 0x74, 0x6d, 0x70, 0x2f, 0x73, 0x61, 0x73, 0x73, 0x5f, 0x63, 0x75, 0x5f, 0x32, 0x68, 0x6c
        /*001c*/ 	.byte	0x68, 0x66, 0x72, 0x34, 0x6a, 0x2f, 0x6b, 0x2e, 0x63, 0x75, 0x00
	.type		$str,@object
	.size		$str,(.L_3 - $str)
$str:
        /*0027*/ 	.byte	0x28, 0x62, 0x61, 0x73, 0x65, 0x20, 0x26, 0x20, 0x30, 0x78, 0x30, 0x30, 0x30, 0x30, 0x30, 0x30
        /*0037*/ 	.byte	0x30, 0x30, 0x30, 0x30, 0x30, 0x30, 0x30, 0x30, 0x33, 0x46, 0x29, 0x20, 0x3d, 0x3d, 0x20, 0x30
        /*0047*/ 	.byte	0x00
.L_3:


//--------------------- .nv.shared.reserved.0     --------------------------
	.section	.nv.shared.reserved.0,"aw",@nobits
	.weak		__nv_reservedSMEM_offset_0_alias
	.size		__nv_reservedSMEM_offset_0_alias, 0, 64
	.other		__nv_reservedSMEM_offset_0_alias,@"STO_CUDA_RESERVED_SHARED STV_DEFAULT"
__nv_reservedSMEM_offset_0_alias:
	.zero		0
	.zero		64


//--------------------- .nv.global                --------------------------
	.section	.nv.global,"aw",@nobits
	.align	8
.nv.global:
	.type		ptrs,@object
	.size		ptrs,(aosoa - ptrs)
ptrs:
	.zero		80000000
	.type		aosoa,@object
	.size		aosoa,(.L_0 - aosoa)
aosoa:
	.zero		160001024
.L_0:


//--------------------- .nv.constant0._Z6kernelv  --------------------------
	.section	.nv.constant0._Z6kernelv,"a",@progbits
	.sectionflags	@""
	.align	4
.nv.constant0._Z6kernelv:
	.zero		896


//--------------------- .nv.constant0._Z4initv    --------------------------
	.section	.nv.constant0._Z4initv,"a",@progbits
	.sectionflags	@""
	.align	4
.nv.constant0._Z4initv:
	.zero		896


//--------------------- SYMBOLS --------------------------

	.type		.nv.reservedSmem.offset0,@object
	.size		.nv.reservedSmem.offset0,0x4
	.type		__assertfail,@function
